	.headerflags	@"EF_CUDA_TEXMODE_UNIFIED EF_CUDA_64BIT_ADDRESS EF_CUDA_ACCELERATORS EF_CUDA_SM90 EF_CUDA_VIRTUAL_SM(EF_CUDA_SM90)"
	.elftype	@"ET_EXEC"


//--------------------- .nv.info                  --------------------------
	.section	.nv.info,"",@"SHT_CUDA_INFO"
	.align	4


	//----- nvinfo : EIATTR_REGCOUNT
	.align		4
        /*0000*/ 	.byte	0x04, 0x2f
        /*0002*/ 	.short	(.L_3 - .L_2)
	.align		4
.L_2:
        /*0004*/ 	.word	index@(triton_poi_fused__native_batch_norm_legit_no_training_relu_threshold_backward_view_6)
        /*0008*/ 	.word	0x0000002c


	//----- nvinfo : EIATTR_MIN_STACK_SIZE
	.align		4
.L_3:
        /*000c*/ 	.byte	0x04, 0x12
        /*000e*/ 	.short	(.L_5 - .L_4)
	.align		4
.L_4:
        /*0010*/ 	.word	index@(triton_poi_fused__native_batch_norm_legit_no_training_relu_threshold_backward_view_6)
        /*0014*/ 	.word	0x00000000


	//----- nvinfo : EIATTR_FRAME_SIZE
	.align		4
.L_5:
        /*0018*/ 	.byte	0x04, 0x11
        /*001a*/ 	.short	(.L_7 - .L_6)
	.align		4
.L_6:
        /*001c*/ 	.word	index@(triton_poi_fused__native_batch_norm_legit_no_training_relu_threshold_backward_view_6)
        /*0020*/ 	.word	0x00000000


	//----- nvinfo : EIATTR_MIN_STACK_SIZE
	.align		4
.L_7:
        /*0024*/ 	.byte	0x04, 0x12
        /*0026*/ 	.short	(.L_9 - .L_8)
	.align		4
.L_8:
        /*0028*/ 	.word	index@(triton_poi_fused__native_batch_norm_legit_no_training_relu_threshold_backward_view_6)
        /*002c*/ 	.word	0x00000000
.L_9:


//--------------------- .nv.info.triton_poi_fused__native_batch_norm_legit_no_training_relu_threshold_backward_view_6 --------------------------
	.section	.nv.info.triton_poi_fused__native_batch_norm_legit_no_training_relu_threshold_backward_view_6,"",@"SHT_CUDA_INFO"
	.sectionflags	@""
	.align	4


	//----- nvinfo : EIATTR_CUDA_API_VERSION
	.align		4
        /*0000*/ 	.byte	0x04, 0x37
        /*0002*/ 	.short	(.L_11 - .L_10)
.L_10:
        /*0004*/ 	.word	0x0000007c


	//----- nvinfo : EIATTR_KPARAM_INFO
	.align		4
.L_11:
        /*0008*/ 	.byte	0x04, 0x17
        /*000a*/ 	.short	(.L_13 - .L_12)
.L_12:
        /*000c*/ 	.word	0x00000000
        /*0010*/ 	.short	0x0008
        /*0012*/ 	.short	0x003c
        /*0014*/ 	.byte	0x00, 0xf0, 0x11, 0x00


	//----- nvinfo : EIATTR_KPARAM_INFO
	.align		4
.L_13:
        /*0018*/ 	.byte	0x04, 0x17
        /*001a*/ 	.short	(.L_15 - .L_14)
.L_14:
        /*001c*/ 	.word	0x00000000
        /*0020*/ 	.short	0x0007
        /*0022*/ 	.short	0x0038
        /*0024*/ 	.byte	0x00, 0xf0, 0x11, 0x00


	//----- nvinfo : EIATTR_KPARAM_INFO
	.align		4
.L_15:
        /*0028*/ 	.byte	0x04, 0x17
        /*002a*/ 	.short	(.L_17 - .L_16)
.L_16:
        /*002c*/ 	.word	0x00000000
        /*0030*/ 	.short	0x0006
        /*0032*/ 	.short	0x0030
        /*0034*/ 	.byte	0x00, 0xf4, 0x21, 0x00


	//----- nvinfo : EIATTR_KPARAM_INFO
	.align		4
.L_17:
        /*0038*/ 	.byte	0x04, 0x17
        /*003a*/ 	.short	(.L_19 - .L_18)
.L_18:
        /*003c*/ 	.word	0x00000000
        /*0040*/ 	.short	0x0005
        /*0042*/ 	.short	0x0028
        /*0044*/ 	.byte	0x00, 0xf4, 0x21, 0x00


	//----- nvinfo : EIATTR_KPARAM_INFO
	.align		4
.L_19:
        /*0048*/ 	.byte	0x04, 0x17
        /*004a*/ 	.short	(.L_21 - .L_20)
.L_20:
        /*004c*/ 	.word	0x00000000
        /*0050*/ 	.short	0x0004
        /*0052*/ 	.short	0x0020
        /*0054*/ 	.byte	0x00, 0xf4, 0x21, 0x00


	//----- nvinfo : EIATTR_KPARAM_INFO
	.align		4
.L_21:
        /*0058*/ 	.byte	0x04, 0x17
        /*005a*/ 	.short	(.L_23 - .L_22)
.L_22:
        /*005c*/ 	.word	0x00000000
        /*0060*/ 	.short	0x0003
        /*0062*/ 	.short	0x0018
        /*0064*/ 	.byte	0x00, 0xf4, 0x21, 0x00


	//----- nvinfo : EIATTR_KPARAM_INFO
	.align		4
.L_23:
        /*0068*/ 	.byte	0x04, 0x17
        /*006a*/ 	.short	(.L_25 - .L_24)
.L_24:
        /*006c*/ 	.word	0x00000000
        /*0070*/ 	.short	0x0002
        /*0072*/ 	.short	0x0010
        /*0074*/ 	.byte	0x00, 0xf4, 0x21, 0x00


	//----- nvinfo : EIATTR_KPARAM_INFO
	.align		4
.L_25:
        /*0078*/ 	.byte	0x04, 0x17
        /*007a*/ 	.short	(.L_27 - .L_26)
.L_26:
        /*007c*/ 	.word	0x00000000
        /*0080*/ 	.short	0x0001
        /*0082*/ 	.short	0x0008
        /*0084*/ 	.byte	0x00, 0xf4, 0x21, 0x00


	//----- nvinfo : EIATTR_KPARAM_INFO
	.align		4
.L_27:
        /*0088*/ 	.byte	0x04, 0x17
        /*008a*/ 	.short	(.L_29 - .L_28)
.L_28:
        /*008c*/ 	.word	0x00000000
        /*0090*/ 	.short	0x0000
        /*0092*/ 	.short	0x0000
        /*0094*/ 	.byte	0x00, 0xf4, 0x21, 0x00


	//----- nvinfo : EIATTR_SPARSE_MMA_MASK
	.align		4
.L_29:
        /*0098*/ 	.byte	0x03, 0x50
        /*009a*/ 	.short	0x0000


	//----- nvinfo : EIATTR_MAXREG_COUNT
	.align		4
        /*009c*/ 	.byte	0x03, 0x1b
        /*009e*/ 	.short	0x00ff


	//----- nvinfo : EIATTR_EXIT_INSTR_OFFSETS
	.align		4
        /*00a0*/ 	.byte	0x04, 0x1c
        /*00a2*/ 	.short	(.L_31 - .L_30)


	//   ....[0]....
.L_30:
        /*00a4*/ 	.word	0x00001ae0


	//   ....[1]....
        /*00a8*/ 	.word	0x00001b00


	//----- nvinfo : EIATTR_REQNTID
	.align		4
.L_31:
        /*00ac*/ 	.byte	0x04, 0x10
        /*00ae*/ 	.short	(.L_33 - .L_32)
.L_32:
        /*00b0*/ 	.word	0x00000100
        /*00b4*/ 	.word	0x00000001
        /*00b8*/ 	.word	0x00000001


	//----- nvinfo : EIATTR_CBANK_PARAM_SIZE
	.align		4
.L_33:
        /*00bc*/ 	.byte	0x03, 0x19
        /*00be*/ 	.short	0x0040


	//----- nvinfo : EIATTR_PARAM_CBANK
	.align		4
        /*00c0*/ 	.byte	0x04, 0x0a
        /*00c2*/ 	.short	(.L_35 - .L_34)
	.align		4
.L_34:
        /*00c4*/ 	.word	index@(.nv.constant0.triton_poi_fused__native_batch_norm_legit_no_training_relu_threshold_backward_view_6)
        /*00c8*/ 	.short	0x0210
        /*00ca*/ 	.short	0x0040


	//----- nvinfo : EIATTR_SW_WAR
	.align		4
.L_35:
        /*00cc*/ 	.byte	0x04, 0x36
        /*00ce*/ 	.short	(.L_37 - .L_36)
.L_36:
        /*00d0*/ 	.word	0x00000008
.L_37:


//--------------------- .nv.callgraph             --------------------------
	.section	.nv.callgraph,"",@"SHT_CUDA_CALLGRAPH"
	.align	4
	.sectionentsize	8
	.align		4
        /*0000*/ 	.word	0x00000000
	.align		4
        /*0004*/ 	.word	0xffffffff
	.align		4
        /*0008*/ 	.word	0x00000000
	.align		4
        /*000c*/ 	.word	0xfffffffe
	.align		4
        /*0010*/ 	.word	0x00000000
	.align		4
        /*0014*/ 	.word	0xfffffffd
	.align		4
        /*0018*/ 	.word	0x00000000
	.align		4
        /*001c*/ 	.word	0xfffffffc


//--------------------- .nv.constant4             --------------------------
	.section	.nv.constant4,"a",@progbits
	.align	8
	.align		8
.nv.constant4:
        /*0000*/ 	.dword	_$_str
	.align		8
        /*0008*/ 	.dword	_$_str_$_2


//--------------------- .text.triton_poi_fused__native_batch_norm_legit_no_training_relu_threshold_backward_view_6 --------------------------
	.section	.text.triton_poi_fused__native_batch_norm_legit_no_training_relu_threshold_backward_view_6,"ax",@progbits
	.sectionflags	@"SHF_BARRIERS=1"
	.align	128
        .global         triton_poi_fused__native_batch_norm_legit_no_training_relu_threshold_backward_view_6
        .type           triton_poi_fused__native_batch_norm_legit_no_training_relu_threshold_backward_view_6,@function
        .size           triton_poi_fused__native_batch_norm_legit_no_training_relu_threshold_backward_view_6,(.L_x_1 - triton_poi_fused__native_batch_norm_legit_no_training_relu_threshold_backward_view_6)
        .other          triton_poi_fused__native_batch_norm_legit_no_training_relu_threshold_backward_view_6,@"STO_CUDA_ENTRY STV_DEFAULT"
triton_poi_fused__native_batch_norm_legit_no_training_relu_threshold_backward_view_6:
.text.triton_poi_fused__native_batch_norm_legit_no_training_relu_threshold_backward_view_6:
[----:B------:R-:W0:Y:S01]  /*0000*/  LDC R1, c[0x0][0x28] ;  /* 0x00000a00ff017b82 */ /* 0x000e220000000800 */
[----:B------:R-:W1:Y:S07]  /*0010*/  S2R R2, SR_CTAID.Y ;  /* 0x0000000000027919 */ /* 0x000e6e0000002600 */
[----:B------:R-:W2:Y:S01]  /*0020*/  LDC.64 R32, c[0x0][0x220] ;  /* 0x00008800ff207b82 */ /* 0x000ea20000000a00 */
[----:B------:R-:W-:Y:S01]  /*0030*/  ULDC.64 UR6, c[0x0][0x208] ;  /* 0x0000820000067ab9 */ /* 0x000fe20000000a00 */
[----:B------:R-:W3:Y:S01]  /*0040*/  S2R R3, SR_TID.X ;  /* 0x0000000000037919 */ /* 0x000ee20000002100 */
[----:B------:R-:W3:Y:S05]  /*0050*/  S2R R29, SR_CTAID.X ;  /* 0x00000000001d7919 */ /* 0x000eea0000002500 */
[----:B------:R-:W4:Y:S08]  /*0060*/  LDC.64 R34, c[0x0][0x218] ;  /* 0x00008600ff227b82 */ /* 0x000f300000000a00 */
[----:B------:R-:W5:Y:S01]  /*0070*/  LDC.64 R40, c[0x0][0x210] ;  /* 0x00008400ff287b82 */ /* 0x000f620000000a00 */
[----:B------:R-:W-:-:S07]  /*0080*/  CS2R R6, SRZ ;  /* 0x0000000000067805 */ /* 0x000fce000001ff00 */
[----:B------:R-:W5:Y:S01]  /*0090*/  LDC.64 R38, c[0x0][0x228] ;  /* 0x00008a00ff267b82 */ /* 0x000f620000000a00 */
[----:B-1----:R-:W-:Y:S01]  /*00a0*/  SHF.R.S32.HI R31, RZ, 0x1b, R2 ;  /* 0x0000001bff1f7819 */ /* 0x002fe20000011402 */
[----:B------:R-:W-:-:S06]  /*00b0*/  IMAD.SHL.U32 R2, R2, 0x10, RZ ;  /* 0x0000001002027824 */ /* 0x000fcc00078e00ff */
[----:B------:R-:W1:Y:S01]  /*00c0*/  LDC.64 R36, c[0x0][0x230] ;  /* 0x00008c00ff247b82 */ /* 0x000e620000000a00 */
[----:B------:R-:W-:-:S04]  /*00d0*/  SGXT R31, R31, 0x1 ;  /* 0x000000011f1f781a */ /* 0x000fc80000000200 */
[----:B------:R-:W-:-:S04]  /*00e0*/  LEA.HI R4, R31, R2, RZ, 0x8 ;  /* 0x000000021f047211 */ /* 0x000fc800078f40ff */
[----:B------:R-:W-:-:S05]  /*00f0*/  LOP3.LUT R17, R4, 0xffffff00, RZ, 0xc0, !PT ;  /* 0xffffff0004117812 */ /* 0x000fca00078ec0ff */
[----:B------:R-:W-:-:S04]  /*0100*/  IMAD.IADD R17, R2, 0x1, -R17 ;  /* 0x0000000102117824 */ /* 0x000fc800078e0a11 */
[----:B--2---:R-:W-:-:S06]  /*0110*/  IMAD.WIDE R20, R17, 0x4, R32 ;  /* 0x0000000411147825 */ /* 0x004fcc00078e0220 */
[----:B------:R-:W2:Y:S01]  /*0120*/  LDG.E.EL.128 R20, desc[UR6][R20.64] ;  /* 0x0000000614147981 */ /* 0x000ea2000c2e1d00 */
[----:B---3--:R-:W-:Y:S01]  /*0130*/  PRMT R0, R3, 0x6540, R29 ;  /* 0x0000654003007816 */ /* 0x008fe2000000001d */
[----:B----4-:R-:W-:Y:S01]  /*0140*/  IMAD.WIDE R8, R17, 0x4, R34 ;  /* 0x0000000411087825 */ /* 0x010fe200078e0222 */
[----:B------:R-:W-:Y:S02]  /*0150*/  SHF.R.S32.HI R5, RZ, 0x8, R4 ;  /* 0x00000008ff057819 */ /* 0x000fe40000011404 */
[----:B------:R-:W-:-:S03]  /*0160*/  ISETP.GE.AND P0, PT, R0, 0x7e9, PT ;  /* 0x000007e90000780c */ /* 0x000fc60003f06270 */
[----:B------:R-:W-:Y:S01]  /*0170*/  IMAD R5, R5, 0x7e9, R0 ;  /* 0x000007e905057824 */ /* 0x000fe200078e0200 */
[----:B------:R-:W3:Y:S03]  /*0180*/  LDG.E.EL.128 R8, desc[UR6][R8.64] ;  /* 0x0000000608087981 */ /* 0x000ee6000c2e1d00 */
[----:B------:R-:W-:Y:S01]  /*0190*/  IMAD.SHL.U32 R30, R5, 0x100, RZ ;  /* 0x00000100051e7824 */ /* 0x000fe200078e00ff */
[----:B------:R-:W-:-:S03]  /*01a0*/  CS2R R4, SRZ ;  /* 0x0000000000047805 */ /* 0x000fc6000001ff00 */
[----:B------:R-:W-:-:S04]  /*01b0*/  IMAD.IADD R0, R17, 0x1, R30 ;  /* 0x0000000111007824 */ /* 0x000fc800078e021e */
[----:B-----5:R-:W-:-:S05]  /*01c0*/  IMAD.WIDE R12, R0, 0x4, R40 ;  /* 0x00000004000c7825 */ /* 0x020fca00078e0228 */
[----:B------:R4:W3:Y:S01]  /*01d0*/  @!P0 LDG.E.EL.128 R4, desc[UR6][R12.64] ;  /* 0x000000060c048981 */ /* 0x0008e2000c2e1d00 */
[----:B------:R-:W-:Y:S02]  /*01e0*/  IMAD.MOV.U32 R28, RZ, RZ, 0x3e800000 ;  /* 0x3e800000ff1c7424 */ /* 0x000fe400078e00ff */
[----:B--2---:R-:W-:Y:S01]  /*01f0*/  FADD R21, R21, 9.9999997473787516356e-06 ;  /* 0x3727c5ac15157421 */ /* 0x004fe20000000000 */
[----:B------:R-:W-:Y:S01]  /*0200*/  FADD R22, R22, 9.9999997473787516356e-06 ;  /* 0x3727c5ac16167421 */ /* 0x000fe20000000000 */
[----:B------:R-:W-:Y:S02]  /*0210*/  FADD R23, R23, 9.9999997473787516356e-06 ;  /* 0x3727c5ac17177421 */ /* 0x000fe40000000000 */
[----:B------:R-:W2:Y:S08]  /*0220*/  MUFU.SQRT R16, R21 ;  /* 0x0000001500107308 */ /* 0x000eb00000002000 */
[----:B------:R-:W5:Y:S08]  /*0230*/  MUFU.SQRT R15, R22 ;  /* 0x00000016000f7308 */ /* 0x000f700000002000 */
[----:B------:R-:W1:Y:S01]  /*0240*/  MUFU.SQRT R14, R23 ;  /* 0x00000017000e7308 */ /* 0x000e620000002000 */
[----:B--2---:R-:W-:-:S02]  /*0250*/  FSETP.GT.AND P1, PT, R16, 8.50705917302346158658e+37, PT ;  /* 0x7e8000001000780b */ /* 0x004fc40003f24000 */
[----:B------:R-:W-:Y:S02]  /*0260*/  FSETP.GEU.AND P4, PT, R16, 1.175494350822287508e-38, PT ;  /* 0x008000001000780b */ /* 0x000fe40003f8e000 */
[C---:B-----5:R-:W-:Y:S02]  /*0270*/  FSETP.GT.AND P2, PT, R15.reuse, 8.50705917302346158658e+37, PT ;  /* 0x7e8000000f00780b */ /* 0x060fe40003f44000 */
[----:B------:R-:W-:Y:S02]  /*0280*/  FSETP.GEU.AND P5, PT, R15, 1.175494350822287508e-38, PT ;  /* 0x008000000f00780b */ /* 0x000fe40003fae000 */
[C---:B01----:R-:W-:Y:S02]  /*0290*/  FSETP.GT.AND P3, PT, R14.reuse, 8.50705917302346158658e+37, PT ;  /* 0x7e8000000e00780b */ /* 0x043fe40003f64000 */
[----:B------:R-:W-:-:S03]  /*02a0*/  FSETP.GEU.AND P6, PT, R14, 1.175494350822287508e-38, PT ;  /* 0x008000000e00780b */ /* 0x000fc60003fce000 */
[----:B------:R-:W-:-:S04]  /*02b0*/  @P1 FMUL R16, R16, 0.25 ;  /* 0x3e80000010101820 */ /* 0x000fc80000400000 */
[----:B------:R-:W-:Y:S01]  /*02c0*/  @P2 FMUL R15, R15, 0.25 ;  /* 0x3e8000000f0f2820 */ /* 0x000fe20000400000 */
[----:B------:R-:W-:-:S03]  /*02d0*/  @!P4 FMUL R16, R16, 16777216 ;  /* 0x4b8000001010c820 */ /* 0x000fc60000400000 */
[----:B------:R-:W-:Y:S01]  /*02e0*/  @!P5 FMUL R15, R15, 16777216 ;  /* 0x4b8000000f0fd820 */ /* 0x000fe20000400000 */
[----:B------:R-:W-:Y:S01]  /*02f0*/  @P3 FMUL R14, R14, 0.25 ;  /* 0x3e8000000e0e3820 */ /* 0x000fe20000400000 */
[----:B----4-:R-:W0:Y:S03]  /*0300*/  MUFU.RCP R12, R16 ;  /* 0x00000010000c7308 */ /* 0x010e260000001000 */
[----:B------:R-:W-:Y:S01]  /*0310*/  @!P6 FMUL R14, R14, 16777216 ;  /* 0x4b8000000e0ee820 */ /* 0x000fe20000400000 */
[----:B------:R-:W-:-:S04]  /*0320*/  FSEL R13, R28, 1, P1 ;  /* 0x3f8000001c0d7808 */ /* 0x000fc80000800000 */
[----:B------:R-:W1:Y:S01]  /*0330*/  MUFU.RCP R15, R15 ;  /* 0x0000000f000f7308 */ /* 0x000e620000001000 */
[----:B------:R-:W-:Y:S01]  /*0340*/  @!P4 FMUL R13, R13, 16777216 ;  /* 0x4b8000000d0dc820 */ /* 0x000fe20000400000 */
[----:B---3--:R-:W-:Y:S01]  /*0350*/  FADD R7, -R11, R7 ;  /* 0x000000070b077221 */ /* 0x008fe20000000100 */
[----:B------:R-:W-:-:S05]  /*0360*/  FADD R6, -R10, R6 ;  /* 0x000000060a067221 */ /* 0x000fca0000000100 */
[----:B------:R-:W2:Y:S01]  /*0370*/  MUFU.RCP R14, R14 ;  /* 0x0000000e000e7308 */ /* 0x000ea20000001000 */
[C---:B------:R-:W-:Y:S01]  /*0380*/  FSEL R10, R28.reuse, 1, P2 ;  /* 0x3f8000001c0a7808 */ /* 0x040fe20001000000 */
[----:B------:R-:W-:Y:S01]  /*0390*/  FADD R9, -R9, R5 ;  /* 0x0000000509097221 */ /* 0x000fe20000000100 */
[----:B------:R-:W-:Y:S01]  /*03a0*/  FSEL R11, R28, 1, P3 ;  /* 0x3f8000001c0b7808 */ /* 0x000fe20001800000 */
[----:B0-----:R-:W-:Y:S01]  /*03b0*/  FMUL R5, R12, R13 ;  /* 0x0000000d0c057220 */ /* 0x001fe20000400000 */
[----:B------:R-:W-:-:S04]  /*03c0*/  IMAD.WIDE R12, R17, 0x4, R38 ;  /* 0x00000004110c7825 */ /* 0x000fc800078e0226 */
[----:B------:R-:W-:Y:S01]  /*03d0*/  @!P5 FMUL R10, R10, 16777216 ;  /* 0x4b8000000a0ad820 */ /* 0x000fe20000400000 */
[----:B------:R-:W-:Y:S01]  /*03e0*/  @!P6 FMUL R11, R11, 16777216 ;  /* 0x4b8000000b0be820 */ /* 0x000fe20000400000 */
[----:B------:R-:W-:-:S04]  /*03f0*/  IMAD.WIDE R16, R17, 0x4, R36 ;  /* 0x0000000411107825 */ /* 0x000fc800078e0224 */
[----:B-1----:R-:W-:Y:S01]  /*0400*/  FMUL R10, R15, R10 ;  /* 0x0000000a0f0a7220 */ /* 0x002fe20000400000 */
[----:B--2---:R-:W-:Y:S01]  /*0410*/  FMUL R11, R14, R11 ;  /* 0x0000000b0e0b7220 */ /* 0x004fe20000400000 */
[----:B------:R-:W2:Y:S04]  /*0420*/  LDG.E.EL.128 R16, desc[UR6][R16.64] ;  /* 0x0000000610107981 */ /* 0x000ea8000c2e1d00 */
[----:B------:R-:W2:Y:S01]  /*0430*/  LDG.E.EL.128 R12, desc[UR6][R12.64] ;  /* 0x000000060c0c7981 */ /* 0x000ea2000c2e1d00 */
[----:B------:R-:W-:Y:S01]  /*0440*/  FMUL R22, R5, R9 ;  /* 0x0000000905167220 */ /* 0x000fe20000400000 */
[----:B------:R-:W-:Y:S01]  /*0450*/  FADD R5, R20, 9.9999997473787516356e-06 ;  /* 0x3727c5ac14057421 */ /* 0x000fe20000000000 */
[----:B------:R-:W-:Y:S01]  /*0460*/  FMUL R21, R10, R6 ;  /* 0x000000060a157220 */ /* 0x000fe20000400000 */
[----:B------:R-:W-:-:S04]  /*0470*/  IADD3 R6, R2, 0x4, RZ ;  /* 0x0000000402067810 */ /* 0x000fc80007ffe0ff */
[----:B------:R-:W0:Y:S01]  /*0480*/  MUFU.SQRT R5, R5 ;  /* 0x0000000500057308 */ /* 0x000e220000002000 */
[----:B------:R-:W-:Y:S01]  /*0490*/  FMUL R10, R11, R7 ;  /* 0x000000070b0a7220 */ /* 0x000fe20000400000 */
[----:B------:R-:W-:-:S04]  /*04a0*/  LEA.HI R7, R31, R6, RZ, 0x8 ;  /* 0x000000061f077211 */ /* 0x000fc800078f40ff */
[----:B------:R-:W-:-:S05]  /*04b0*/  LOP3.LUT R7, R7, 0xffffff00, RZ, 0xc0, !PT ;  /* 0xffffff0007077812 */ /* 0x000fca00078ec0ff */
[----:B------:R-:W-:Y:S01]  /*04c0*/  IMAD.IADD R9, R6, 0x1, -R7 ;  /* 0x0000000106097824 */ /* 0x000fe200078e0a07 */
[----:B0-----:R-:W-:-:S03]  /*04d0*/  FSETP.GT.AND P1, PT, R5, 8.50705917302346158658e+37, PT ;  /* 0x7e8000000500780b */ /* 0x001fc60003f24000 */
[----:B------:R-:W-:Y:S01]  /*04e0*/  IMAD.WIDE R24, R9, 0x4, R32 ;  /* 0x0000000409187825 */ /* 0x000fe200078e0220 */
[----:B------:R-:W-:-:S05]  /*04f0*/  FSETP.GEU.AND P2, PT, R5, 1.175494350822287508e-38, PT ;  /* 0x008000000500780b */ /* 0x000fca0003f4e000 */
[----:B------:R-:W3:Y:S04]  /*0500*/  LDG.E.EL.128 R24, desc[UR6][R24.64] ;  /* 0x0000000618187981 */ /* 0x000ee8000c2e1d00 */
[----:B------:R-:W-:-:S04]  /*0510*/  @P1 FMUL R5, R5, 0.25 ;  /* 0x3e80000005051820 */ /* 0x000fc80000400000 */
[----:B------:R-:W-:Y:S01]  /*0520*/  @!P2 FMUL R5, R5, 16777216 ;  /* 0x4b8000000505a820 */ /* 0x000fe20000400000 */
[----:B------:R-:W-:-:S05]  /*0530*/  FADD R8, -R8, R4 ;  /* 0x0000000408087221 */ /* 0x000fca0000000100 */
[----:B------:R-:W0:Y:S01]  /*0540*/  MUFU.RCP R5, R5 ;  /* 0x0000000500057308 */ /* 0x000e220000001000 */
[----:B------:R-:W-:-:S05]  /*0550*/  FSEL R4, R28, 1, P1 ;  /* 0x3f8000001c047808 */ /* 0x000fca0000800000 */
[----:B------:R-:W-:Y:S01]  /*0560*/  @!P2 FMUL R4, R4, 16777216 ;  /* 0x4b8000000404a820 */ /* 0x000fe20000400000 */
[----:B------:R-:W-:-:S03]  /*0570*/  IMAD.IADD R7, R9, 0x1, R30 ;  /* 0x0000000109077824 */ /* 0x000fc600078e021e */
[----:B0-----:R-:W-:Y:S01]  /*0580*/  FMUL R11, R5, R4 ;  /* 0x00000004050b7220 */ /* 0x001fe20000400000 */
[----:B------:R-:W-:-:S04]  /*0590*/  SHF.R.U32.HI R4, RZ, 0x2, R3 ;  /* 0x00000002ff047819 */ /* 0x000fc80000011603 */
[----:B------:R-:W-:Y:S01]  /*05a0*/  SGXT.U32 R4, R4, 0x6 ;  /* 0x000000060404781a */ /* 0x000fe20000000000 */
[----:B------:R-:W-:-:S03]  /*05b0*/  IMAD.WIDE R6, R7, 0x4, R40 ;  /* 0x0000000407067825 */ /* 0x000fc600078e0228 */
[----:B------:R-:W-:Y:S01]  /*05c0*/  PRMT R29, R4, 0x6540, R29 ;  /* 0x00006540041d7816 */ /* 0x000fe2000000001d */
[----:B------:R-:W-:-:S04]  /*05d0*/  IMAD.WIDE R4, R9, 0x4, R34 ;  /* 0x0000000409047825 */ /* 0x000fc800078e0222 */
[----:B--2---:R-:W-:Y:S01]  /*05e0*/  FFMA R14, R14, R21, R18 ;  /* 0x000000150e0e7223 */ /* 0x004fe20000000012 */
[----:B------:R-:W-:Y:S01]  /*05f0*/  FFMA R13, R13, R22, R17 ;  /* 0x000000160d0d7223 */ /* 0x000fe20000000011 */
[----:B------:R-:W-:Y:S02]  /*0600*/  CS2R R20, SRZ ;  /* 0x0000000000147805 */ /* 0x000fe4000001ff00 */
[----:B------:R-:W-:-:S06]  /*0610*/  CS2R R22, SRZ ;  /* 0x0000000000167805 */ /* 0x000fcc000001ff00 */
[----:B------:R-:W2:Y:S04]  /*0620*/  @!P0 LDG.E.EL.128 R20, desc[UR6][R6.64] ;  /* 0x0000000606148981 */ /* 0x000ea8000c2e1d00 */
[----:B------:R-:W2:Y:S01]  /*0630*/  LDG.E.EL.128 R4, desc[UR6][R4.64] ;  /* 0x0000000604047981 */ /* 0x000ea2000c2e1d00 */
[----:B------:R-:W-:Y:S01]  /*0640*/  FMUL R8, R11, R8 ;  /* 0x000000080b087220 */ /* 0x000fe20000400000 */
[----:B------:R-:W-:-:S03]  /*0650*/  FFMA R15, R15, R10, R19 ;  /* 0x0000000a0f0f7223 */ /* 0x000fc60000000013 */
[----:B------:R-:W-:Y:S01]  /*0660*/  FFMA R12, R12, R8, R16 ;  /* 0x000000080c0c7223 */ /* 0x000fe20000000010 */
[----:B---3--:R-:W-:Y:S01]  /*0670*/  FADD R26, R26, 9.9999997473787516356e-06 ;  /* 0x3727c5ac1a1a7421 */ /* 0x008fe20000000000 */
[----:B------:R-:W-:Y:S01]  /*0680*/  FADD R27, R27, 9.9999997473787516356e-06 ;  /* 0x3727c5ac1b1b7421 */ /* 0x000fe20000000000 */
[----:B------:R-:W-:Y:S02]  /*0690*/  FADD R25, R25, 9.9999997473787516356e-06 ;  /* 0x3727c5ac19197421 */ /* 0x000fe40000000000 */
[----:B------:R-:W0:Y:S08]  /*06a0*/  MUFU.SQRT R8, R26 ;  /* 0x0000001a00087308 */ /* 0x000e300000002000 */
[----:B------:R-:W1:Y:S08]  /*06b0*/  MUFU.SQRT R10, R27 ;  /* 0x0000001b000a7308 */ /* 0x000e700000002000 */
[----:B------:R-:W3:Y:S01]  /*06c0*/  MUFU.SQRT R19, R25 ;  /* 0x0000001900137308 */ /* 0x000ee20000002000 */
[----:B0-----:R-:W-:-:S02]  /*06d0*/  FSETP.GT.AND P2, PT, R8, 8.50705917302346158658e+37, PT ;  /* 0x7e8000000800780b */ /* 0x001fc40003f44000 */
[----:B------:R-:W-:Y:S02]  /*06e0*/  FSETP.GEU.AND P5, PT, R8, 1.175494350822287508e-38, PT ;  /* 0x008000000800780b */ /* 0x000fe40003fae000 */
[C---:B-1----:R-:W-:Y:S02]  /*06f0*/  FSETP.GT.AND P3, PT, R10.reuse, 8.50705917302346158658e+37, PT ;  /* 0x7e8000000a00780b */ /* 0x042fe40003f64000 */
[----:B------:R-:W-:Y:S02]  /*0700*/  FSETP.GEU.AND P6, PT, R10, 1.175494350822287508e-38, PT ;  /* 0x008000000a00780b */ /* 0x000fe40003fce000 */
[C---:B---3--:R-:W-:Y:S02]  /*0710*/  FSETP.GT.AND P1, PT, R19.reuse, 8.50705917302346158658e+37, PT ;  /* 0x7e8000001300780b */ /* 0x048fe40003f24000 */
[----:B------:R-:W-:-:S03]  /*0720*/  FSETP.GEU.AND P4, PT, R19, 1.175494350822287508e-38, PT ;  /* 0x008000001300780b */ /* 0x000fc60003f8e000 */
[----:B------:R-:W-:-:S04]  /*0730*/  @P2 FMUL R8, R8, 0.25 ;  /* 0x3e80000008082820 */ /* 0x000fc80000400000 */
[----:B------:R-:W-:Y:S01]  /*0740*/  @P3 FMUL R10, R10, 0.25 ;  /* 0x3e8000000a0a3820 */ /* 0x000fe20000400000 */
[----:B------:R-:W-:-:S03]  /*0750*/  @!P5 FMUL R8, R8, 16777216 ;  /* 0x4b8000000808d820 */ /* 0x000fc60000400000 */
[----:B------:R-:W-:Y:S01]  /*0760*/  @!P6 FMUL R10, R10, 16777216 ;  /* 0x4b8000000a0ae820 */ /* 0x000fe20000400000 */
[----:B------:R-:W-:Y:S01]  /*0770*/  @P1 FMUL R19, R19, 0.25 ;  /* 0x3e80000013131820 */ /* 0x000fe20000400000 */
[----:B------:R-:W0:Y:S03]  /*0780*/  MUFU.RCP R17, R8 ;  /* 0x0000000800117308 */ /* 0x000e260000001000 */
[----:B------:R-:W-:-:S05]  /*0790*/  @!P4 FMUL R19, R19, 16777216 ;  /* 0x4b8000001313c820 */ /* 0x000fca0000400000 */
[----:B------:R-:W1:Y:S08]  /*07a0*/  MUFU.RCP R18, R10 ;  /* 0x0000000a00127308 */ /* 0x000e700000001000 */
[----:B------:R-:W3:Y:S01]  /*07b0*/  MUFU.RCP R19, R19 ;  /* 0x0000001300137308 */ /* 0x000ee20000001000 */
[----:B--2---:R-:W-:Y:S01]  /*07c0*/  FADD R21, -R5, R21 ;  /* 0x0000001505157221 */ /* 0x004fe20000000100 */
[----:B------:R-:W-:Y:S01]  /*07d0*/  FADD R16, -R4, R20 ;  /* 0x0000001404107221 */ /* 0x000fe20000000100 */
[----:B------:R-:W-:-:S02]  /*07e0*/  FSEL R4, R28, 1, P2 ;  /* 0x3f8000001c047808 */ /* 0x000fc40001000000 */
[----:B------:R-:W-:Y:S01]  /*07f0*/  FSEL R5, R28, 1, P3 ;  /* 0x3f8000001c057808 */ /* 0x000fe20001800000 */
[----:B------:R-:W-:Y:S01]  /*0800*/  FADD R22, -R6, R22 ;  /* 0x0000001606167221 */ /* 0x000fe20000000100 */
[----:B------:R-:W-:Y:S01]  /*0810*/  FSEL R6, R28, 1, P1 ;  /* 0x3f8000001c067808 */ /* 0x000fe20000800000 */
[----:B------:R-:W-:Y:S02]  /*0820*/  @!P5 FMUL R4, R4, 16777216 ;  /* 0x4b8000000404d820 */ /* 0x000fe40000400000 */
[----:B------:R-:W-:Y:S02]  /*0830*/  @!P6 FMUL R5, R5, 16777216 ;  /* 0x4b8000000505e820 */ /* 0x000fe40000400000 */
[----:B0-----:R-:W-:Y:S02]  /*0840*/  FMUL R17, R17, R4 ;  /* 0x0000000411117220 */ /* 0x001fe40000400000 */
[----:B-1----:R-:W-:Y:S01]  /*0850*/  FMUL R18, R18, R5 ;  /* 0x0000000512127220 */ /* 0x002fe20000400000 */
[----:B------:R-:W-:-:S04]  /*0860*/  IMAD.WIDE R4, R9, 0x4, R38 ;  /* 0x0000000409047825 */ /* 0x000fc800078e0226 */
[----:B------:R-:W-:Y:S01]  /*0870*/  @!P4 FMUL R6, R6, 16777216 ;  /* 0x4b8000000606c820 */ /* 0x000fe20000400000 */
[----:B------:R-:W-:-:S04]  /*0880*/  IMAD.WIDE R8, R9, 0x4, R36 ;  /* 0x0000000409087825 */ /* 0x000fc800078e0224 */
[----:B------:R-:W-:Y:S01]  /*0890*/  FADD R23, -R7, R23 ;  /* 0x0000001707177221 */ /* 0x000fe20000000100 */
[----:B---3--:R-:W-:Y:S02]  /*08a0*/  FMUL R19, R19, R6 ;  /* 0x0000000613137220 */ /* 0x008fe40000400000 */
[----:B------:R-:W2:Y:S04]  /*08b0*/  LDG.E.EL.128 R4, desc[UR6][R4.64] ;  /* 0x0000000604047981 */ /* 0x000ea8000c2e1d00 */
[----:B------:R-:W2:Y:S01]  /*08c0*/  LDG.E.EL.128 R8, desc[UR6][R8.64] ;  /* 0x0000000608087981 */ /* 0x000ea2000c2e1d00 */
[----:B------:R-:W-:Y:S01]  /*08d0*/  FADD R24, R24, 9.9999997473787516356e-06 ;  /* 0x3727c5ac18187421 */ /* 0x000fe20000000000 */
[----:B------:R-:W-:-:S03]  /*08e0*/  FMUL R20, R18, R23 ;  /* 0x0000001712147220 */ /* 0x000fc60000400000 */
[----:B------:R-:W0:Y:S02]  /*08f0*/  MUFU.SQRT R23, R24 ;  /* 0x0000001800177308 */ /* 0x000e240000002000 */
[C---:B0-----:R-:W-:Y:S02]  /*0900*/  FSETP.GT.AND P1, PT, R23.reuse, 8.50705917302346158658e+37, PT ;  /* 0x7e8000001700780b */ /* 0x041fe40003f24000 */
[C---:B------:R-:W-:Y:S01]  /*0910*/  FSETP.GEU.AND P2, PT, R23.reuse, 1.175494350822287508e-38, PT ;  /* 0x008000001700780b */ /* 0x040fe20003f4e000 */
[----:B------:R-:W0:Y:S10]  /*0920*/  S2UR UR5, SR_CgaCtaId ;  /* 0x00000000000579c3 */ /* 0x000e340000008800 */
[----:B------:R-:W-:-:S04]  /*0930*/  @P1 FMUL R23, R23, 0.25 ;  /* 0x3e80000017171820 */ /* 0x000fc80000400000 */
[----:B------:R-:W-:Y:S01]  /*0940*/  @!P2 FMUL R23, R23, 16777216 ;  /* 0x4b8000001717a820 */ /* 0x000fe20000400000 */
[----:B------:R-:W-:-:S03]  /*0950*/  VIADD R26, R2, 0x8 ;  /* 0x00000008021a7836 */ /* 0x000fc60000000000 */
[----:B------:R-:W1:Y:S01]  /*0960*/  MUFU.RCP R18, R23 ;  /* 0x0000001700127308 */ /* 0x000e620000001000 */
[----:B------:R-:W-:Y:S01]  /*0970*/  FSEL R25, R28, 1, P1 ;  /* 0x3f8000001c197808 */ /* 0x000fe20000800000 */
[----:B------:R-:W-:Y:S01]  /*0980*/  FMUL R17, R17, R22 ;  /* 0x0000001611117220 */ /* 0x000fe20000400000 */
[----:B------:R-:W-:-:S03]  /*0990*/  FMUL R22, R19, R21 ;  /* 0x0000001513167220 */ /* 0x000fc60000400000 */
[----:B------:R-:W-:Y:S01]  /*09a0*/  @!P2 FMUL R25, R25, 16777216 ;  /* 0x4b8000001919a820 */ /* 0x000fe20000400000 */
[----:B------:R-:W-:-:S03]  /*09b0*/  UMOV UR4, 0x400 ;  /* 0x0000040000047882 */ /* 0x000fc60000000000 */
[----:B-1----:R-:W-:Y:S01]  /*09c0*/  FMUL R18, R18, R25 ;  /* 0x0000001912127220 */ /* 0x002fe20000400000 */
[----:B0-----:R-:W-:Y:S01]  /*09d0*/  UPRMT UR4, UR5, 0x654, UR4 ;  /* 0x0000065405047896 */ /* 0x001fe20008000004 */
[----:B------:R-:W-:Y:S02]  /*09e0*/  FSETP.GEU.AND P1, PT, R12, RZ, PT ;  /* 0x000000ff0c00720b */ /* 0x000fe40003f2e000 */
[----:B------:R-:W-:Y:S02]  /*09f0*/  FSETP.GEU.AND P2, PT, R13, RZ, PT ;  /* 0x000000ff0d00720b */ /* 0x000fe40003f4e000 */
[----:B------:R-:W-:Y:S02]  /*0a00*/  FSETP.GEU.AND P3, PT, R14, RZ, PT ;  /* 0x000000ff0e00720b */ /* 0x000fe40003f6e000 */
[----:B------:R-:W-:Y:S01]  /*0a10*/  FSETP.GEU.AND P4, PT, R15, RZ, PT ;  /* 0x000000ff0f00720b */ /* 0x000fe20003f8e000 */
[----:B--2---:R-:W-:Y:S01]  /*0a20*/  FFMA R20, R7, R20, R11 ;  /* 0x0000001407147223 */ /* 0x004fe2000000000b */
[----:B------:R-:W-:-:S04]  /*0a30*/  LEA.HI R7, R31, R26, RZ, 0x8 ;  /* 0x0000001a1f077211 */ /* 0x000fc800078f40ff */
[----:B------:R-:W-:Y:S01]  /*0a40*/  LOP3.LUT R7, R7, 0xffffff00, RZ, 0xc0, !PT ;  /* 0xffffff0007077812 */ /* 0x000fe200078ec0ff */
[----:B------:R-:W-:-:S03]  /*0a50*/  FFMA R23, R5, R22, R9 ;  /* 0x0000001605177223 */ /* 0x000fc60000000009 */
[----:B------:R-:W-:Y:S01]  /*0a60*/  IADD3 R26, R26, -R7, RZ ;  /* 0x800000071a1a7210 */ /* 0x000fe20007ffe0ff */
[----:B------:R-:W-:Y:S01]  /*0a70*/  FFMA R21, R6, R17, R10 ;  /* 0x0000001106157223 */ /* 0x000fe2000000000a */
[----:B------:R-:W-:Y:S01]  /*0a80*/  FMUL R7, R18, R16 ;  /* 0x0000001012077220 */ /* 0x000fe20000400000 */
[----:B------:R-:W-:Y:S02]  /*0a90*/  IMAD.SHL.U32 R5, R3, 0x40, RZ ;  /* 0x0000004003057824 */ /* 0x000fe400078e00ff */
[----:B------:R-:W-:Y:S02]  /*0aa0*/  VIADD R6, R2, 0xc ;  /* 0x0000000c02067836 */ /* 0x000fe40000000000 */
[----:B------:R-:W-:Y:S02]  /*0ab0*/  IMAD.IADD R17, R26, 0x1, R30 ;  /* 0x000000011a117824 */ /* 0x000fe400078e021e */
[----:B------:R-:W-:Y:S01]  /*0ac0*/  FFMA R24, R4, R7, R8 ;  /* 0x0000000704187223 */ /* 0x000fe20000000008 */
[----:B------:R-:W-:-:S02]  /*0ad0*/  LOP3.LUT R5, R5, 0x3fc0, RZ, 0xc0, !PT ;  /* 0x00003fc005057812 */ /* 0x000fc400078ec0ff */
[----:B------:R-:W-:Y:S02]  /*0ae0*/  CS2R R8, SRZ ;  /* 0x0000000000087805 */ /* 0x000fe4000001ff00 */
[----:B------:R-:W-:Y:S02]  /*0af0*/  CS2R R10, SRZ ;  /* 0x00000000000a7805 */ /* 0x000fe4000001ff00 */
[----:B------:R-:W-:Y:S01]  /*0b00*/  LEA.HI R31, R31, R6, RZ, 0x8 ;  /* 0x000000061f1f7211 */ /* 0x000fe200078f40ff */
[----:B------:R-:W-:Y:S01]  /*0b10*/  IMAD.WIDE R16, R17, 0x4, R40 ;  /* 0x0000000411107825 */ /* 0x000fe200078e0228 */
[----:B------:R-:W-:Y:S02]  /*0b20*/  IADD3 R22, R5, UR4, R5 ;  /* 0x0000000405167c10 */ /* 0x000fe4000fffe005 */
[----:B------:R-:W-:Y:S02]  /*0b30*/  LOP3.LUT R25, R31, 0xffffff00, RZ, 0xc0, !PT ;  /* 0xffffff001f197812 */ /* 0x000fe400078ec0ff */
[----:B------:R-:W-:Y:S01]  /*0b40*/  FSEL R4, R12, RZ, P1 ;  /* 0x000000ff0c047208 */ /* 0x000fe20000800000 */
[----:B------:R0:W2:Y:S01]  /*0b50*/  @!P0 LDG.E.EL.128 R8, desc[UR6][R16.64] ;  /* 0x0000000610088981 */ /* 0x0000a2000c2e1d00 */
[----:B------:R-:W-:Y:S01]  /*0b60*/  FSEL R5, R13, RZ, P2 ;  /* 0x000000ff0d057208 */ /* 0x000fe20001000000 */
[----:B------:R-:W-:Y:S01]  /*0b70*/  IMAD.WIDE R12, R26, 0x4, R34 ;  /* 0x000000041a0c7825 */ /* 0x000fe200078e0222 */
[----:B------:R-:W-:-:S03]  /*0b80*/  FSEL R7, R15, RZ, P4 ;  /* 0x000000ff0f077208 */ /* 0x000fc60002000000 */
[----:B------:R-:W-:Y:S02]  /*0b90*/  IMAD.IADD R25, R6, 0x1, -R25 ;  /* 0x0000000106197824 */ /* 0x000fe400078e0a19 */
[----:B0-----:R-:W-:Y:S01]  /*0ba0*/  IMAD.WIDE R16, R26, 0x4, R32 ;  /* 0x000000041a107825 */ /* 0x001fe200078e0220 */
[----:B------:R-:W-:Y:S02]  /*0bb0*/  FSEL R6, R14, RZ, P3 ;  /* 0x000000ff0e067208 */ /* 0x000fe40001800000 */
[----:B------:R-:W2:Y:S04]  /*0bc0*/  LDG.E.EL.128 R12, desc[UR6][R12.64] ;  /* 0x000000060c0c7981 */ /* 0x000ea8000c2e1d00 */
[----:B------:R-:W3:Y:S01]  /*0bd0*/  LDG.E.EL.128 R16, desc[UR6][R16.64] ;  /* 0x0000000610107981 */ /* 0x000ee2000c2e1d00 */
[----:B------:R-:W-:-:S02]  /*0be0*/  FSETP.GTU.AND P4, PT, R4, RZ, PT ;  /* 0x000000ff0400720b */ /* 0x000fc40003f8c000 */
[----:B------:R-:W-:Y:S01]  /*0bf0*/  FSETP.GTU.AND P1, PT, R6, RZ, PT ;  /* 0x000000ff0600720b */ /* 0x000fe20003f2c000 */
[----:B------:R2:W-:Y:S01]  /*0c00*/  STS.128 [R22], R4 ;  /* 0x0000000416007388 */ /* 0x0005e20000000c00 */
[C---:B------:R-:W-:Y:S02]  /*0c10*/  IMAD.IADD R31, R25.reuse, 0x1, R30 ;  /* 0x00000001191f7824 */ /* 0x040fe400078e021e */
[----:B------:R-:W-:-:S04]  /*0c20*/  IMAD.WIDE R34, R25, 0x4, R34 ;  /* 0x0000000419227825 */ /* 0x000fc800078e0222 */
[----:B--2---:R-:W-:Y:S01]  /*0c30*/  FADD R4, -R14, R10 ;  /* 0x0000000a0e047221 */ /* 0x004fe20000000100 */
[----:B---3--:R-:W-:Y:S01]  /*0c40*/  FADD R10, R16, 9.9999997473787516356e-06 ;  /* 0x3727c5ac100a7421 */ /* 0x008fe20000000000 */
[----:B------:R-:W-:-:S05]  /*0c50*/  FADD R6, R17, 9.9999997473787516356e-06 ;  /* 0x3727c5ac11067421 */ /* 0x000fca0000000000 */
[----:B------:R-:W0:Y:S08]  /*0c60*/  MUFU.SQRT R10, R10 ;  /* 0x0000000a000a7308 */ /* 0x000e300000002000 */
[----:B------:R-:W1:Y:S01]  /*0c70*/  MUFU.SQRT R6, R6 ;  /* 0x0000000600067308 */ /* 0x000e620000002000 */
[----:B------:R-:W-:Y:S01]  /*0c80*/  FADD R18, R18, 9.9999997473787516356e-06 ;  /* 0x3727c5ac12127421 */ /* 0x000fe20000000000 */
[----:B------:R-:W-:Y:S01]  /*0c90*/  FADD R19, R19, 9.9999997473787516356e-06 ;  /* 0x3727c5ac13137421 */ /* 0x000fe20000000000 */
[----:B------:R-:W-:Y:S01]  /*0ca0*/  FADD R27, -R12, R8 ;  /* 0x000000080c1b7221 */ /* 0x000fe20000000100 */
[----:B0-----:R-:W-:-:S04]  /*0cb0*/  FSETP.GT.AND P5, PT, R10, 8.50705917302346158658e+37, PT ;  /* 0x7e8000000a00780b */ /* 0x001fc80003fa4000 */
[----:B------:R-:W0:Y:S01]  /*0cc0*/  MUFU.SQRT R12, R18 ;  /* 0x00000012000c7308 */ /* 0x000e220000002000 */
[----:B------:R-:W-:Y:S02]  /*0cd0*/  FSETP.GEU.AND P6, PT, R10, 1.175494350822287508e-38, PT ;  /* 0x008000000a00780b */ /* 0x000fe40003fce000 */
[----:B-1----:R-:W-:-:S05]  /*0ce0*/  FSETP.GT.AND P2, PT, R6, 8.50705917302346158658e+37, PT ;  /* 0x7e8000000600780b */ /* 0x002fca0003f44000 */
[----:B------:R-:W1:Y:S01]  /*0cf0*/  MUFU.SQRT R14, R19 ;  /* 0x00000013000e7308 */ /* 0x000e620000002000 */
[----:B------:R-:W-:Y:S01]  /*0d00*/  FSETP.GEU.AND P3, PT, R6, 1.175494350822287508e-38, PT ;  /* 0x008000000600780b */ /* 0x000fe20003f6e000 */
[----:B------:R-:W-:Y:S01]  /*0d10*/  FADD R9, -R13, R9 ;  /* 0x000000090d097221 */ /* 0x000fe20000000100 */
[----:B------:R-:W-:Y:S01]  /*0d20*/  FSEL R13, R28, 1, P5 ;  /* 0x3f8000001c0d7808 */ /* 0x000fe20002800000 */
[----:B------:R-:W-:Y:S01]  /*0d30*/  @P5 FMUL R10, R10, 0.25 ;  /* 0x3e8000000a0a5820 */ /* 0x000fe20000400000 */
[----:B------:R-:W-:Y:S02]  /*0d40*/  FSEL R8, R28, 1, P2 ;  /* 0x3f8000001c087808 */ /* 0x000fe40001000000 */
[----:B0-----:R-:W-:Y:S01]  /*0d50*/  FSETP.GT.AND P5, PT, R12, 8.50705917302346158658e+37, PT ;  /* 0x7e8000000c00780b */ /* 0x001fe20003fa4000 */
[----:B------:R-:W-:Y:S01]  /*0d60*/  @!P6 FMUL R10, R10, 16777216 ;  /* 0x4b8000000a0ae820 */ /* 0x000fe20000400000 */
[----:B------:R-:W-:Y:S01]  /*0d70*/  @P2 FMUL R6, R6, 0.25 ;  /* 0x3e80000006062820 */ /* 0x000fe20000400000 */
[----:B-1----:R-:W-:Y:S01]  /*0d80*/  FSETP.GT.AND P2, PT, R14, 8.50705917302346158658e+37, PT ;  /* 0x7e8000000e00780b */ /* 0x002fe20003f44000 */
[----:B------:R-:W-:-:S03]  /*0d90*/  @!P6 FMUL R13, R13, 16777216 ;  /* 0x4b8000000d0de820 */ /* 0x000fc60000400000 */
[----:B------:R-:W-:Y:S01]  /*0da0*/  @!P3 FMUL R6, R6, 16777216 ;  /* 0x4b8000000606b820 */ /* 0x000fe20000400000 */
[----:B------:R-:W-:Y:S01]  /*0db0*/  @!P3 FMUL R8, R8, 16777216 ;  /* 0x4b8000000808b820 */ /* 0x000fe20000400000 */
[----:B------:R-:W-:Y:S02]  /*0dc0*/  FSETP.GEU.AND P6, PT, R12, 1.175494350822287508e-38, PT ;  /* 0x008000000c00780b */ /* 0x000fe40003fce000 */
[----:B------:R-:W-:Y:S01]  /*0dd0*/  FSETP.GEU.AND P3, PT, R14, 1.175494350822287508e-38, PT ;  /* 0x008000000e00780b */ /* 0x000fe20003f6e000 */
[----:B------:R-:W-:Y:S01]  /*0de0*/  FADD R11, -R15, R11 ;  /* 0x0000000b0f0b7221 */ /* 0x000fe20000000100 */
[----:B------:R-:W0:Y:S01]  /*0df0*/  MUFU.RCP R16, R10 ;  /* 0x0000000a00107308 */ /* 0x000e220000001000 */
[----:B------:R-:W-:Y:S02]  /*0e00*/  @P5 FMUL R12, R12, 0.25 ;  /* 0x3e8000000c0c5820 */ /* 0x000fe40000400000 */
[----:B------:R-:W-:-:S05]  /*0e10*/  @P2 FMUL R14, R14, 0.25 ;  /* 0x3e8000000e0e2820 */ /* 0x000fca0000400000 */
[----:B------:R-:W1:Y:S01]  /*0e20*/  MUFU.RCP R15, R6 ;  /* 0x00000006000f7308 */ /* 0x000e620000001000 */
[----:B------:R-:W-:Y:S02]  /*0e30*/  @!P6 FMUL R12, R12, 16777216 ;  /* 0x4b8000000c0ce820 */ /* 0x000fe40000400000 */
[----:B------:R-:W-:-:S05]  /*0e40*/  @!P3 FMUL R14, R14, 16777216 ;  /* 0x4b8000000e0eb820 */ /* 0x000fca0000400000 */
[----:B------:R-:W2:Y:S01]  /*0e50*/  MUFU.RCP R12, R12 ;  /* 0x0000000c000c7308 */ /* 0x000ea20000001000 */
[----:B0-----:R-:W-:Y:S01]  /*0e60*/  FMUL R16, R16, R13 ;  /* 0x0000000d10107220 */ /* 0x001fe20000400000 */
[----:B------:R-:W-:-:S06]  /*0e70*/  FSEL R13, R28, 1, P5 ;  /* 0x3f8000001c0d7808 */ /* 0x000fcc0002800000 */
[----:B------:R-:W0:Y:S01]  /*0e80*/  MUFU.RCP R14, R14 ;  /* 0x0000000e000e7308 */ /* 0x000e220000001000 */
[----:B-1----:R-:W-:Y:S01]  /*0e90*/  FMUL R10, R15, R8 ;  /* 0x000000080f0a7220 */ /* 0x002fe20000400000 */
[----:B------:R-:W-:Y:S01]  /*0ea0*/  FSEL R15, R28, 1, P2 ;  /* 0x3f8000001c0f7808 */ /* 0x000fe20001000000 */
[----:B------:R-:W-:-:S04]  /*0eb0*/  @!P6 FMUL R13, R13, 16777216 ;  /* 0x4b8000000d0de820 */ /* 0x000fc80000400000 */
[----:B------:R-:W-:Y:S01]  /*0ec0*/  @!P3 FMUL R15, R15, 16777216 ;  /* 0x4b8000000f0fb820 */ /* 0x000fe20000400000 */
[----:B--2---:R-:W-:Y:S01]  /*0ed0*/  FMUL R6, R12, R13 ;  /* 0x0000000d0c067220 */ /* 0x004fe20000400000 */
[----:B------:R-:W-:Y:S01]  /*0ee0*/  FMUL R27, R16, R27 ;  /* 0x0000001b101b7220 */ /* 0x000fe20000400000 */
[----:B------:R-:W-:-:S04]  /*0ef0*/  IMAD.WIDE R12, R26, 0x4, R36 ;  /* 0x000000041a0c7825 */ /* 0x000fc800078e0224 */
[----:B0-----:R-:W-:Y:S01]  /*0f00*/  FMUL R8, R14, R15 ;  /* 0x0000000f0e087220 */ /* 0x001fe20000400000 */
[----:B------:R-:W-:-:S04]  /*0f10*/  IMAD.WIDE R14, R26, 0x4, R38 ;  /* 0x000000041a0e7825 */ /* 0x000fc800078e0226 */
[----:B------:R-:W-:Y:S01]  /*0f20*/  FMUL R26, R10, R9 ;  /* 0x000000090a1a7220 */ /* 0x000fe20000400000 */
[----:B------:R-:W-:-:S04]  /*0f30*/  IMAD.WIDE R16, R25, 0x4, R32 ;  /* 0x0000000419107825 */ /* 0x000fc800078e0220 */
[C---:B------:R-:W-:Y:S02]  /*0f40*/  IMAD.WIDE R38, R25.reuse, 0x4, R38 ;  /* 0x0000000419267825 */ /* 0x040fe400078e0226 */
[----:B------:R-:W2:Y:S02]  /*0f50*/  LDG.E.EL.128 R16, desc[UR6][R16.64] ;  /* 0x0000000610107981 */ /* 0x000ea4000c2e1d00 */
[----:B------:R-:W-:-:S04]  /*0f60*/  IMAD.WIDE R36, R25, 0x4, R36 ;  /* 0x0000000419247825 */ /* 0x000fc800078e0224 */
[----:B------:R-:W-:Y:S02]  /*0f70*/  FMUL R25, R8, R11 ;  /* 0x0000000b08197220 */ /* 0x000fe40000400000 */
[----:B------:R-:W3:Y:S04]  /*0f80*/  LDG.E.EL.128 R8, desc[UR6][R14.64] ;  /* 0x000000060e087981 */ /* 0x000ee8000c2e1d00 */
[----:B------:R-:W3:Y:S01]  /*0f90*/  LDG.E.EL.128 R12, desc[UR6][R12.64] ;  /* 0x000000060c0c7981 */ /* 0x000ee2000c2e1d00 */
[----:B------:R-:W-:Y:S01]  /*0fa0*/  FMUL R6, R6, R4 ;  /* 0x0000000406067220 */ /* 0x000fe20000400000 */
[----:B------:R-:W-:-:S04]  /*0fb0*/  IMAD.WIDE R30, R31, 0x4, R40 ;  /* 0x000000041f1e7825 */ /* 0x000fc800078e0228 */
[----:B---3--:R-:W-:Y:S01]  /*0fc0*/  FFMA R4, R11, R25, R15 ;  /* 0x000000190b047223 */ /* 0x008fe2000000000f */
[----:B--2---:R-:W-:Y:S01]  /*0fd0*/  FADD R11, R16, 9.9999997473787516356e-06 ;  /* 0x3727c5ac100b7421 */ /* 0x004fe20000000000 */
[----:B------:R-:W-:Y:S01]  /*0fe0*/  FADD R25, R17, 9.9999997473787516356e-06 ;  /* 0x3727c5ac11197421 */ /* 0x000fe20000000000 */
[----:B------:R-:W-:Y:S01]  /*0ff0*/  FFMA R6, R10, R6, R14 ;  /* 0x000000060a067223 */ /* 0x000fe2000000000e */
[----:B------:R-:W-:Y:S01]  /*1000*/  FFMA R17, R9, R26, R13 ;  /* 0x0000001a09117223 */ /* 0x000fe2000000000d */
[----:B------:R0:W1:Y:S01]  /*1010*/  MUFU.SQRT R16, R11 ;  /* 0x0000000b00107308 */ /* 0x0000620000002000 */
[----:B------:R-:W-:Y:S01]  /*1020*/  FFMA R27, R8, R27, R12 ;  /* 0x0000001b081b7223 */ /* 0x000fe2000000000c */
[----:B------:R-:W-:Y:S01]  /*1030*/  CS2R R8, SRZ ;  /* 0x0000000000087805 */ /* 0x000fe2000001ff00 */
[----:B------:R-:W2:Y:S01]  /*1040*/  LDG.E.EL.128 R12, desc[UR6][R34.64] ;  /* 0x00000006220c7981 */ /* 0x000ea2000c2e1d00 */
[----:B0-----:R-:W-:-:S06]  /*1050*/  CS2R R10, SRZ ;  /* 0x00000000000a7805 */ /* 0x001fcc000001ff00 */
[----:B------:R0:W2:Y:S01]  /*1060*/  @!P0 LDG.E.EL.128 R8, desc[UR6][R30.64] ;  /* 0x000000061e088981 */ /* 0x0000a2000c2e1d00 */
[----:B------:R-:W-:Y:S01]  /*1070*/  FADD R18, R18, 9.9999997473787516356e-06 ;  /* 0x3727c5ac12127421 */ /* 0x000fe20000000000 */
[----:B------:R-:W3:Y:S08]  /*1080*/  MUFU.SQRT R25, R25 ;  /* 0x0000001900197308 */ /* 0x000ef00000002000 */
[----:B------:R-:W4:Y:S01]  /*1090*/  MUFU.SQRT R18, R18 ;  /* 0x0000001200127308 */ /* 0x000f220000002000 */
[----:B------:R-:W-:Y:S01]  /*10a0*/  FADD R19, R19, 9.9999997473787516356e-06 ;  /* 0x3727c5ac13137421 */ /* 0x000fe20000000000 */
[----:B-1----:R-:W-:-:S02]  /*10b0*/  FSETP.GT.AND P3, PT, R16, 8.50705917302346158658e+37, PT ;  /* 0x7e8000001000780b */ /* 0x002fc40003f64000 */
[----:B---3--:R-:W-:-:S04]  /*10c0*/  FSETP.GT.AND P6, PT, R25, 8.50705917302346158658e+37, PT ;  /* 0x7e8000001900780b */ /* 0x008fc80003fc4000 */
[----:B------:R-:W1:Y:S01]  /*10d0*/  MUFU.SQRT R19, R19 ;  /* 0x0000001300137308 */ /* 0x000e620000002000 */
[----:B----4-:R-:W-:Y:S02]  /*10e0*/  FSETP.GT.AND P2, PT, R18, 8.50705917302346158658e+37, PT ;  /* 0x7e8000001200780b */ /* 0x010fe40003f44000 */
[----:B------:R-:W-:-:S04]  /*10f0*/  FSETP.GEU.AND P5, PT, R16, 1.175494350822287508e-38, PT ;  /* 0x008000001000780b */ /* 0x000fc80003fae000 */
[----:B------:R-:W-:Y:S01]  /*1100*/  @P3 FMUL R16, R16, 0.25 ;  /* 0x3e80000010103820 */ /* 0x000fe20000400000 */
[C---:B0-----:R-:W-:Y:S02]  /*1110*/  FSEL R31, R28.reuse, 1, P3 ;  /* 0x3f8000001c1f7808 */ /* 0x041fe40001800000 */
[C---:B------:R-:W-:Y:S01]  /*1120*/  FSETP.GEU.AND P3, PT, R25.reuse, 1.175494350822287508e-38, PT ;  /* 0x008000001900780b */ /* 0x040fe20003f6e000 */
[----:B------:R-:W-:Y:S01]  /*1130*/  @P6 FMUL R25, R25, 0.25 ;  /* 0x3e80000019196820 */ /* 0x000fe20000400000 */
[----:B------:R-:W-:Y:S02]  /*1140*/  FSEL R30, R28, 1, P6 ;  /* 0x3f8000001c1e7808 */ /* 0x000fe40003000000 */
[----:B------:R-:W-:Y:S02]  /*1150*/  FSETP.GEU.AND P6, PT, R18, 1.175494350822287508e-38, PT ;  /* 0x008000001200780b */ /* 0x000fe40003fce000 */
[----:B------:R-:W-:Y:S01]  /*1160*/  FSEL R26, R28, 1, P2 ;  /* 0x3f8000001c1a7808 */ /* 0x000fe20001000000 */
[----:B------:R-:W-:Y:S01]  /*1170*/  @P2 FMUL R18, R18, 0.25 ;  /* 0x3e80000012122820 */ /* 0x000fe20000400000 */
[----:B-1----:R-:W-:-:S04]  /*1180*/  FSETP.GT.AND P2, PT, R19, 8.50705917302346158658e+37, PT ;  /* 0x7e8000001300780b */ /* 0x002fc80003f44000 */
[----:B------:R-:W-:-:S05]  /*1190*/  FSEL R28, R28, 1, P2 ;  /* 0x3f8000001c1c7808 */ /* 0x000fca0001000000 */
[----:B------:R-:W-:Y:S01]  /*11a0*/  @!P6 FMUL R18, R18, 16777216 ;  /* 0x4b8000001212e820 */ /* 0x000fe20000400000 */
[----:B------:R-:W-:Y:S01]  /*11b0*/  @!P6 FMUL R26, R26, 16777216 ;  /* 0x4b8000001a1ae820 */ /* 0x000fe20000400000 */
[C---:B------:R-:W-:Y:S02]  /*11c0*/  FSETP.GEU.AND P6, PT, R19.reuse, 1.175494350822287508e-38, PT ;  /* 0x008000001300780b */ /* 0x040fe40003fce000 */
[----:B------:R-:W-:Y:S01]  /*11d0*/  @P2 FMUL R19, R19, 0.25 ;  /* 0x3e80000013132820 */ /* 0x000fe20000400000 */
[----:B------:R-:W-:Y:S01]  /*11e0*/  FSETP.GTU.AND P2, PT, R7, RZ, PT ;  /* 0x000000ff0700720b */ /* 0x000fe20003f4c000 */
[----:B--2---:R-:W-:Y:S01]  /*11f0*/  FADD R7, -R15, R11 ;  /* 0x0000000b0f077221 */ /* 0x004fe20000000100 */
[----:B------:R-:W-:Y:S01]  /*1200*/  FADD R32, -R14, R10 ;  /* 0x0000000a0e207221 */ /* 0x000fe20000000100 */
[----:B------:R-:W-:Y:S01]  /*1210*/  FADD R33, -R13, R9 ;  /* 0x000000090d217221 */ /* 0x000fe20000000100 */
[----:B------:R-:W-:Y:S02]  /*1220*/  FADD R34, -R12, R8 ;  /* 0x000000080c227221 */ /* 0x000fe40000000100 */
[----:B------:R-:W2:Y:S04]  /*1230*/  LDG.E.EL.128 R8, desc[UR6][R38.64] ;  /* 0x0000000626087981 */ /* 0x000ea8000c2e1d00 */
[----:B------:R-:W2:Y:S01]  /*1240*/  LDG.E.EL.128 R12, desc[UR6][R36.64] ;  /* 0x00000006240c7981 */ /* 0x000ea2000c2e1d00 */
[----:B------:R-:W-:Y:S01]  /*1250*/  @!P3 FMUL R25, R25, 16777216 ;  /* 0x4b8000001919b820 */ /* 0x000fe20000400000 */
[----:B------:R-:W-:Y:S01]  /*1260*/  @!P6 FMUL R19, R19, 16777216 ;  /* 0x4b8000001313e820 */ /* 0x000fe20000400000 */
[----:B------:R-:W-:-:S04]  /*1270*/  @!P5 FMUL R16, R16, 16777216 ;  /* 0x4b8000001010d820 */ /* 0x000fc80000400000 */
[----:B------:R-:W0:Y:S01]  /*1280*/  MUFU.RCP R25, R25 ;  /* 0x0000001900197308 */ /* 0x000e220000001000 */
[----:B------:R-:W-:-:S07]  /*1290*/  @!P3 FMUL R30, R30, 16777216 ;  /* 0x4b8000001e1eb820 */ /* 0x000fce0000400000 */
[----:B------:R-:W1:Y:S08]  /*12a0*/  MUFU.RCP R41, R18 ;  /* 0x0000001200297308 */ /* 0x000e700000001000 */
[----:B------:R-:W3:Y:S01]  /*12b0*/  MUFU.RCP R19, R19 ;  /* 0x0000001300137308 */ /* 0x000ee20000001000 */
[----:B0-----:R-:W-:Y:S01]  /*12c0*/  FMUL R30, R25, R30 ;  /* 0x0000001e191e7220 */ /* 0x001fe20000400000 */
[----:B------:R-:W-:-:S06]  /*12d0*/  @!P6 FMUL R28, R28, 16777216 ;  /* 0x4b8000001c1ce820 */ /* 0x000fcc0000400000 */
[----:B------:R-:W0:Y:S01]  /*12e0*/  MUFU.RCP R16, R16 ;  /* 0x0000001000107308 */ /* 0x000e220000001000 */
[----:B------:R-:W-:Y:S01]  /*12f0*/  FMUL R30, R30, R33 ;  /* 0x000000211e1e7220 */ /* 0x000fe20000400000 */
[----:B-1----:R-:W-:Y:S01]  /*1300*/  FMUL R41, R41, R26 ;  /* 0x0000001a29297220 */ /* 0x002fe20000400000 */
[----:B------:R-:W-:Y:S01]  /*1310*/  FSETP.GEU.AND P6, PT, R23, RZ, PT ;  /* 0x000000ff1700720b */ /* 0x000fe20003fce000 */
[----:B------:R-:W-:Y:S01]  /*1320*/  @!P5 FMUL R31, R31, 16777216 ;  /* 0x4b8000001f1fd820 */ /* 0x000fe20000400000 */
[----:B---3--:R-:W-:Y:S01]  /*1330*/  FMUL R28, R19, R28 ;  /* 0x0000001c131c7220 */ /* 0x008fe20000400000 */
[----:B------:R-:W-:Y:S01]  /*1340*/  FMUL R41, R41, R32 ;  /* 0x0000002029297220 */ /* 0x000fe20000400000 */
[----:B------:R-:W-:Y:S02]  /*1350*/  FSETP.GEU.AND P5, PT, R21, RZ, PT ;  /* 0x000000ff1500720b */ /* 0x000fe40003fae000 */
[----:B------:R-:W-:Y:S01]  /*1360*/  FMUL R28, R28, R7 ;  /* 0x000000071c1c7220 */ /* 0x000fe20000400000 */
[----:B0-----:R-:W-:-:S04]  /*1370*/  FMUL R31, R16, R31 ;  /* 0x0000001f101f7220 */ /* 0x001fc80000400000 */
[----:B------:R-:W-:Y:S01]  /*1380*/  FMUL R31, R31, R34 ;  /* 0x000000221f1f7220 */ /* 0x000fe20000400000 */
[C---:B------:R-:W-:Y:S01]  /*1390*/  SHF.L.U32 R7, R3.reuse, 0x2, RZ ;  /* 0x0000000203077819 */ /* 0x040fe200000006ff */
[----:B------:R-:W-:Y:S01]  /*13a0*/  IMAD.SHL.U32 R3, R3, 0x10, RZ ;  /* 0x0000001003037824 */ /* 0x000fe200078e00ff */
[----:B------:R-:W-:Y:S01]  /*13b0*/  FSETP.GEU.AND P3, PT, R24, RZ, PT ;  /* 0x000000ff1800720b */ /* 0x000fe20003f6e000 */
[----:B------:R-:W0:Y:S03]  /*13c0*/  LDC.64 R34, c[0x0][0x238] ;  /* 0x00008e00ff227b82 */ /* 0x000e260000000a00 */
[----:B------:R-:W-:Y:S02]  /*13d0*/  LOP3.LUT R3, R3, 0xfc0, RZ, 0xc0, !PT ;  /* 0x00000fc003037812 */ /* 0x000fe400078ec0ff */
[----:B------:R-:W-:Y:S02]  /*13e0*/  LOP3.LUT R26, R2, 0xc, R7, 0xf8, !PT ;  /* 0x0000000c021a7812 */ /* 0x000fe400078ef807 */
[----:B------:R-:W-:Y:S01]  /*13f0*/  LOP3.LUT R25, R29, 0x40, RZ, 0xfc, !PT ;  /* 0x000000401d197812 */ /* 0x000fe200078efcff */
[----:B------:R-:W-:-:S02]  /*1400*/  VIADD R3, R3, UR4 ;  /* 0x0000000403037c36 */ /* 0x000fc40008000000 */
[----:B--2---:R-:W-:Y:S01]  /*1410*/  FFMA R30, R9, R30, R13 ;  /* 0x0000001e091e7223 */ /* 0x004fe2000000000d */
[----:B------:R-:W-:Y:S02]  /*1420*/  FSEL R9, R23, RZ, P6 ;  /* 0x000000ff17097208 */ /* 0x000fe40003000000 */
[----:B------:R-:W-:Y:S01]  /*1430*/  FSETP.GEU.AND P6, PT, R20, RZ, PT ;  /* 0x000000ff1400720b */ /* 0x000fe20003fce000 */
[----:B------:R-:W-:Y:S01]  /*1440*/  FFMA R19, R11, R28, R15 ;  /* 0x0000001c0b137223 */ /* 0x000fe2000000000f */
[----:B------:R-:W-:Y:S01]  /*1450*/  FFMA R18, R10, R41, R14 ;  /* 0x000000290a127223 */ /* 0x000fe2000000000e */
[----:B------:R-:W-:Y:S02]  /*1460*/  FSEL R10, R21, RZ, P5 ;  /* 0x000000ff150a7208 */ /* 0x000fe40002800000 */
[----:B------:R-:W-:Y:S02]  /*1470*/  FSEL R11, R20, RZ, P6 ;  /* 0x000000ff140b7208 */ /* 0x000fe40003000000 */
[----:B------:R-:W-:-:S02]  /*1480*/  FSETP.GEU.AND P5, PT, R27, RZ, PT ;  /* 0x000000ff1b00720b */ /* 0x000fc40003fae000 */
[----:B------:R-:W-:Y:S01]  /*1490*/  FSETP.GEU.AND P6, PT, R17, RZ, PT ;  /* 0x000000ff1100720b */ /* 0x000fe20003fce000 */
[----:B------:R-:W-:Y:S01]  /*14a0*/  FFMA R31, R8, R31, R12 ;  /* 0x0000001f081f7223 */ /* 0x000fe2000000000c */
[----:B------:R-:W-:Y:S02]  /*14b0*/  FSEL R12, R27, RZ, P5 ;  /* 0x000000ff1b0c7208 */ /* 0x000fe40002800000 */
[----:B------:R-:W-:Y:S02]  /*14c0*/  FSEL R13, R17, RZ, P6 ;  /* 0x000000ff110d7208 */ /* 0x000fe40003000000 */
[----:B------:R-:W-:Y:S02]  /*14d0*/  FSETP.GEU.AND P5, PT, R6, RZ, PT ;  /* 0x000000ff0600720b */ /* 0x000fe40003fae000 */
[----:B------:R-:W-:Y:S02]  /*14e0*/  FSETP.GEU.AND P6, PT, R4, RZ, PT ;  /* 0x000000ff0400720b */ /* 0x000fe40003fce000 */
[----:B------:R-:W-:-:S02]  /*14f0*/  FSEL R14, R6, RZ, P5 ;  /* 0x000000ff060e7208 */ /* 0x000fc40002800000 */
[----:B------:R-:W-:Y:S02]  /*1500*/  FSEL R15, R4, RZ, P6 ;  /* 0x000000ff040f7208 */ /* 0x000fe40003000000 */
[C---:B------:R-:W-:Y:S02]  /*1510*/  FSETP.GEU.AND P5, PT, R31.reuse, RZ, PT ;  /* 0x000000ff1f00720b */ /* 0x040fe40003fae000 */
[C---:B------:R-:W-:Y:S02]  /*1520*/  FSETP.GEU.AND P6, PT, R30.reuse, RZ, PT ;  /* 0x000000ff1e00720b */ /* 0x040fe40003fce000 */
[----:B------:R-:W-:Y:S02]  /*1530*/  FSEL R16, R31, RZ, P5 ;  /* 0x000000ff1f107208 */ /* 0x000fe40002800000 */
[----:B------:R-:W-:Y:S02]  /*1540*/  FSEL R17, R30, RZ, P6 ;  /* 0x000000ff1e117208 */ /* 0x000fe40003000000 */
[----:B------:R-:W-:-:S02]  /*1550*/  FSETP.GEU.AND P5, PT, R18, RZ, PT ;  /* 0x000000ff1200720b */ /* 0x000fc40003fae000 */
[----:B------:R-:W-:Y:S02]  /*1560*/  FSETP.GEU.AND P6, PT, R19, RZ, PT ;  /* 0x000000ff1300720b */ /* 0x000fe40003fce000 */
[----:B------:R-:W-:Y:S02]  /*1570*/  LOP3.LUT R20, R7, 0x3fc, RZ, 0xc0, !PT ;  /* 0x000003fc07147812 */ /* 0x000fe400078ec0ff */
[C---:B------:R-:W-:Y:S02]  /*1580*/  LOP3.LUT R23, R29.reuse, 0x80, RZ, 0xfc, !PT ;  /* 0x000000801d177812 */ /* 0x040fe400078efcff */
[----:B------:R-:W-:Y:S02]  /*1590*/  SEL R7, RZ, 0x1, P1 ;  /* 0x00000001ff077807 */ /* 0x000fe40000800000 */
[----:B------:R-:W-:Y:S02]  /*15a0*/  FSEL R8, R24, RZ, P3 ;  /* 0x000000ff18087208 */ /* 0x000fe40001800000 */
[----:B------:R-:W-:-:S02]  /*15b0*/  LOP3.LUT R21, R29, 0xc0, RZ, 0xfc, !PT ;  /* 0x000000c01d157812 */ /* 0x000fc400078efcff */
[----:B------:R-:W-:Y:S02]  /*15c0*/  FSEL R18, R18, RZ, P5 ;  /* 0x000000ff12127208 */ /* 0x000fe40002800000 */
[----:B------:R-:W-:Y:S02]  /*15d0*/  FSEL R19, R19, RZ, P6 ;  /* 0x000000ff13137208 */ /* 0x000fe40003000000 */
[----:B------:R-:W-:Y:S02]  /*15e0*/  FSETP.GTU.AND P1, PT, R5, RZ, PT ;  /* 0x000000ff0500720b */ /* 0x000fe40003f2c000 */
[C---:B------:R-:W-:Y:S01]  /*15f0*/  LOP3.LUT R5, R20.reuse, 0x400, RZ, 0xfc, !PT ;  /* 0x0000040014057812 */ /* 0x040fe200078efcff */
[--C-:B------:R-:W-:Y:S01]  /*1600*/  IMAD R2, R23, 0x400, R26.reuse ;  /* 0x0000040017027824 */ /* 0x100fe200078e021a */
[C---:B------:R-:W-:Y:S01]  /*1610*/  ISETP.GE.AND P3, PT, R29.reuse, 0x7e9, PT ;  /* 0x000007e91d00780c */ /* 0x040fe20003f66270 */
[--C-:B------:R-:W-:Y:S01]  /*1620*/  IMAD R29, R29, 0x400, R26.reuse ;  /* 0x000004001d1d7824 */ /* 0x100fe200078e021a */
[----:B------:R-:W-:Y:S01]  /*1630*/  ISETP.GE.AND P6, PT, R23, 0x7e9, PT ;  /* 0x000007e91700780c */ /* 0x000fe20003fc6270 */
[----:B------:R-:W-:Y:S01]  /*1640*/  IMAD R4, R25, 0x400, R26 ;  /* 0x0000040019047824 */ /* 0x000fe200078e021a */
[----:B------:R-:W-:Y:S01]  /*1650*/  SEL R24, RZ, 0x1, P2 ;  /* 0x00000001ff187807 */ /* 0x000fe20001000000 */
[----:B------:R-:W-:Y:S01]  /*1660*/  IMAD R33, R20, 0x4, R3 ;  /* 0x0000000414217824 */ /* 0x000fe200078e0203 */
[C---:B------:R-:W-:Y:S01]  /*1670*/  ISETP.GE.AND P2, PT, R21.reuse, 0x7e9, PT ;  /* 0x000007e91500780c */ /* 0x040fe20003f46270 */
[----:B------:R-:W-:Y:S01]  /*1680*/  STS.128 [R22+0x10], R8 ;  /* 0x0000100816007388 */ /* 0x000fe20000000c00 */
[----:B------:R-:W-:-:S02]  /*1690*/  LEA R6, R21, R26, 0xa ;  /* 0x0000001a15067211 */ /* 0x000fc400078e50ff */
[C---:B------:R-:W-:Y:S01]  /*16a0*/  LOP3.LUT R23, R20.reuse, 0xc00, RZ, 0xfc, !PT ;  /* 0x00000c0014177812 */ /* 0x040fe200078efcff */
[----:B------:R-:W-:Y:S01]  /*16b0*/  STS.128 [R22+0x20], R12 ;  /* 0x0000200c16007388 */ /* 0x000fe20000000c00 */
[----:B------:R-:W-:Y:S02]  /*16c0*/  LOP3.LUT R21, R20, 0x800, RZ, 0xfc, !PT ;  /* 0x0000080014157812 */ /* 0x000fe400078efcff */
[----:B------:R-:W-:Y:S01]  /*16d0*/  LOP3.LUT R5, R5, 0x7f0, RZ, 0xc0, !PT ;  /* 0x000007f005057812 */ /* 0x000fe200078ec0ff */
[----:B------:R-:W-:Y:S01]  /*16e0*/  STS.128 [R22+0x30], R16 ;  /* 0x0000301016007388 */ /* 0x000fe20000000c00 */
[----:B------:R-:W-:Y:S02]  /*16f0*/  SEL R3, RZ, 0x1, P1 ;  /* 0x00000001ff037807 */ /* 0x000fe40000800000 */
[----:B------:R-:W-:Y:S01]  /*1700*/  SEL R26, RZ, 0x1, P4 ;  /* 0x00000001ff1a7807 */ /* 0x000fe20002000000 */
[----:B------:R-:W-:Y:S01]  /*1710*/  BAR.SYNC.DEFER_BLOCKING 0x0 ;  /* 0x0000000000007b1d */ /* 0x000fe20000010000 */
[----:B------:R-:W-:-:S02]  /*1720*/  FSETP.GTU.AND P4, PT, R11, RZ, PT ;  /* 0x000000ff0b00720b */ /* 0x000fc40003f8c000 */
[----:B------:R-:W-:Y:S02]  /*1730*/  FSETP.GTU.AND P1, PT, R10, RZ, PT ;  /* 0x000000ff0a00720b */ /* 0x000fe40003f2c000 */
[----:B------:R-:W-:Y:S02]  /*1740*/  LOP3.LUT R23, R23, 0xff0, RZ, 0xc0, !PT ;  /* 0x00000ff017177812 */ /* 0x000fe400078ec0ff */
[----:B------:R-:W-:Y:S02]  /*1750*/  LOP3.LUT R21, R21, 0xbf0, RZ, 0xc0, !PT ;  /* 0x00000bf015157812 */ /* 0x000fe400078ec0ff */
[----:B------:R-:W-:Y:S02]  /*1760*/  LEA R5, R5, UR4, 0x2 ;  /* 0x0000000405057c11 */ /* 0x000fe4000f8e10ff */
[----:B------:R-:W-:Y:S02]  /*1770*/  SEL R30, RZ, 0x1, P4 ;  /* 0x00000001ff1e7807 */ /* 0x000fe40002000000 */
[----:B------:R-:W-:-:S02]  /*1780*/  SEL R31, RZ, 0x1, P1 ;  /* 0x00000001ff1f7807 */ /* 0x000fc40000800000 */
[----:B------:R-:W-:Y:S02]  /*1790*/  ISETP.GE.AND P5, PT, R25, 0x7e9, PT ;  /* 0x000007e91900780c */ /* 0x000fe40003fa6270 */
[----:B------:R-:W-:Y:S02]  /*17a0*/  FSETP.GTU.AND P4, PT, R9, RZ, PT ;  /* 0x000000ff0900720b */ /* 0x000fe40003f8c000 */
[----:B------:R-:W-:Y:S02]  /*17b0*/  FSETP.GTU.AND P1, PT, R8, RZ, PT ;  /* 0x000000ff0800720b */ /* 0x000fe40003f2c000 */
[----:B------:R-:W-:Y:S02]  /*17c0*/  LEA R25, R23, UR4, 0x2 ;  /* 0x0000000417197c11 */ /* 0x000fe4000f8e10ff */
[----:B------:R-:W-:Y:S01]  /*17d0*/  LEA R21, R21, UR4, 0x2 ;  /* 0x0000000415157c11 */ /* 0x000fe2000f8e10ff */
[----:B------:R1:W2:Y:S01]  /*17e0*/  LDS.128 R8, [R33] ;  /* 0x0000000021087984 */ /* 0x0002a20000000c00 */
[----:B------:R-:W-:Y:S01]  /*17f0*/  LEA R23, R20, R5, 0x2 ;  /* 0x0000000514177211 */ /* 0x000fe200078e10ff */
[----:B------:R-:W-:Y:S01]  /*1800*/  ULDC.64 UR4, c[0x0][0x240] ;  /* 0x0000900000047ab9 */ /* 0x000fe20000000a00 */
[----:B------:R-:W-:-:S02]  /*1810*/  PRMT R5, R7, 0x3340, R24 ;  /* 0x0000334007057816 */ /* 0x000fc40000000018 */
[----:B------:R-:W-:Y:S02]  /*1820*/  SEL R7, RZ, 0x1, P4 ;  /* 0x00000001ff077807 */ /* 0x000fe40002000000 */
[----:B------:R-:W-:Y:S02]  /*1830*/  SEL R24, RZ, 0x1, P1 ;  /* 0x00000001ff187807 */ /* 0x000fe40000800000 */
[----:B------:R-:W-:Y:S02]  /*1840*/  FSETP.GTU.AND P4, PT, R15, RZ, PT ;  /* 0x000000ff0f00720b */ /* 0x000fe40003f8c000 */
[----:B------:R-:W-:Y:S01]  /*1850*/  FSETP.GTU.AND P1, PT, R14, RZ, PT ;  /* 0x000000ff0e00720b */ /* 0x000fe20003f2c000 */
[----:B------:R-:W-:Y:S01]  /*1860*/  IMAD R21, R20, 0x4, R21 ;  /* 0x0000000414157824 */ /* 0x000fe200078e0215 */
[----:B------:R-:W-:Y:S01]  /*1870*/  PRMT R3, R26, 0x3340, R3 ;  /* 0x000033401a037816 */ /* 0x000fe20000000003 */
[----:B------:R-:W-:Y:S01]  /*1880*/  IMAD R20, R20, 0x4, R25 ;  /* 0x0000000414147824 */ /* 0x000fe200078e0219 */
[----:B------:R-:W-:-:S02]  /*1890*/  SEL R25, RZ, 0x1, P4 ;  /* 0x00000001ff197807 */ /* 0x000fc40002000000 */
[----:B------:R-:W-:Y:S02]  /*18a0*/  SEL R26, RZ, 0x1, P1 ;  /* 0x00000001ff1a7807 */ /* 0x000fe40000800000 */
[----:B------:R-:W-:Y:S02]  /*18b0*/  FSETP.GTU.AND P4, PT, R13, RZ, PT ;  /* 0x000000ff0d00720b */ /* 0x000fe40003f8c000 */
[----:B------:R-:W-:Y:S02]  /*18c0*/  FSETP.GTU.AND P1, PT, R12, RZ, PT ;  /* 0x000000ff0c00720b */ /* 0x000fe40003f2c000 */
[----:B------:R-:W-:Y:S01]  /*18d0*/  SEL R27, RZ, 0x1, P4 ;  /* 0x00000001ff1b7807 */ /* 0x000fe20002000000 */
[----:B------:R-:W3:Y:S01]  /*18e0*/  LDS.128 R12, [R23+0x1000] ;  /* 0x00100000170c7984 */ /* 0x000ee20000000c00 */
[----:B------:R-:W-:Y:S02]  /*18f0*/  SEL R28, RZ, 0x1, P1 ;  /* 0x00000001ff1c7807 */ /* 0x000fe40000800000 */
[----:B------:R-:W-:-:S02]  /*1900*/  FSETP.GTU.AND P4, PT, R19, RZ, PT ;  /* 0x000000ff1300720b */ /* 0x000fc40003f8c000 */
[----:B------:R-:W-:Y:S02]  /*1910*/  FSETP.GTU.AND P1, PT, R18, RZ, PT ;  /* 0x000000ff1200720b */ /* 0x000fe40003f2c000 */
[----:B------:R-:W-:Y:S02]  /*1920*/  PRMT R30, R31, 0x3340, R30 ;  /* 0x000033401f1e7816 */ /* 0x000fe4000000001e */
[----:B------:R-:W-:Y:S02]  /*1930*/  SEL R31, RZ, 0x1, P4 ;  /* 0x00000001ff1f7807 */ /* 0x000fe40002000000 */
[----:B------:R-:W-:Y:S02]  /*1940*/  SEL R32, RZ, 0x1, P1 ;  /* 0x00000001ff207807 */ /* 0x000fe40000800000 */
[----:B------:R-:W-:Y:S02]  /*1950*/  FSETP.GTU.AND P4, PT, R16, RZ, PT ;  /* 0x000000ff1000720b */ /* 0x000fe40003f8c000 */
[----:B------:R-:W-:-:S02]  /*1960*/  FSETP.GTU.AND P1, PT, R17, RZ, PT ;  /* 0x000000ff1100720b */ /* 0x000fc40003f2c000 */
[----:B------:R-:W4:Y:S04]  /*1970*/  LDS.128 R16, [R21+0x2000] ;  /* 0x0020000015107984 */ /* 0x000f280000000c00 */
[----:B------:R-:W5:Y:S01]  /*1980*/  LDS.128 R20, [R20+0x3000] ;  /* 0x0030000014147984 */ /* 0x000f620000000c00 */
[----:B------:R-:W-:Y:S02]  /*1990*/  PRMT R7, R24, 0x3340, R7 ;  /* 0x0000334018077816 */ /* 0x000fe40000000007 */
[----:B------:R-:W-:Y:S01]  /*19a0*/  PRMT R26, R26, 0x3340, R25 ;  /* 0x000033401a1a7816 */ /* 0x000fe20000000019 */
[----:B0-----:R-:W-:Y:S01]  /*19b0*/  IMAD.WIDE R24, R29, 0x4, R34 ;  /* 0x000000041d187825 */ /* 0x001fe200078e0222 */
[----:B------:R-:W-:Y:S02]  /*19c0*/  PRMT R27, R28, 0x3340, R27 ;  /* 0x000033401c1b7816 */ /* 0x000fe4000000001b */
[----:B------:R-:W-:Y:S01]  /*19d0*/  PRMT R31, R32, 0x3340, R31 ;  /* 0x00003340201f7816 */ /* 0x000fe2000000001f */
[----:B------:R-:W-:Y:S01]  /*19e0*/  IMAD.WIDE R28, R4, 0x4, R34 ;  /* 0x00000004041c7825 */ /* 0x000fe200078e0222 */
[----:B------:R-:W-:-:S02]  /*19f0*/  SEL R4, RZ, 0x1, P1 ;  /* 0x00000001ff047807 */ /* 0x000fc40000800000 */
[----:B------:R-:W-:Y:S01]  /*1a00*/  SEL R37, RZ, 0x1, P4 ;  /* 0x00000001ff257807 */ /* 0x000fe20002000000 */
[--C-:B-1----:R-:W-:Y:S01]  /*1a10*/  IMAD.WIDE R32, R2, 0x4, R34.reuse ;  /* 0x0000000402207825 */ /* 0x102fe200078e0222 */
[----:B------:R-:W-:Y:S01]  /*1a20*/  IADD3 R36, P1, R0, UR4, RZ ;  /* 0x0000000400247c10 */ /* 0x000fe2000ff3e0ff */
[----:B--2---:R0:W-:Y:S02]  /*1a30*/  @!P3 STG.E.128 desc[UR6][R24.64], R8 ;  /* 0x000000081800b986 */ /* 0x0041e4000c101d06 */
[----:B------:R-:W-:Y:S01]  /*1a40*/  IMAD.WIDE R34, R6, 0x4, R34 ;  /* 0x0000000406227825 */ /* 0x000fe200078e0222 */
[----:B------:R-:W-:Y:S01]  /*1a50*/  PRMT R4, R37, 0x3340, R4 ;  /* 0x0000334025047816 */ /* 0x000fe20000000004 */
[----:B---3--:R1:W-:Y:S01]  /*1a60*/  @!P5 STG.E.128 desc[UR6][R28.64], R12 ;  /* 0x0000000c1c00d986 */ /* 0x0083e2000c101d06 */
[----:B------:R-:W-:Y:S02]  /*1a70*/  LEA.HI.X.SX32 R37, R0, UR5, 0x1, P1 ;  /* 0x0000000500257c11 */ /* 0x000fe400088f0eff */
[----:B------:R-:W-:-:S02]  /*1a80*/  PRMT R26, R27, 0x5410, R26 ;  /* 0x000054101b1a7816 */ /* 0x000fc4000000001a */
[----:B------:R-:W-:Y:S02]  /*1a90*/  PRMT R27, R4, 0x5410, R31 ;  /* 0x00005410041b7816 */ /* 0x000fe4000000001f */
[----:B0-----:R-:W-:Y:S01]  /*1aa0*/  PRMT R24, R3, 0x5410, R5 ;  /* 0x0000541003187816 */ /* 0x001fe20000000005 */
[----:B----4-:R1:W-:Y:S01]  /*1ab0*/  @!P6 STG.E.128 desc[UR6][R32.64], R16 ;  /* 0x000000102000e986 */ /* 0x0103e2000c101d06 */
[----:B------:R-:W-:-:S03]  /*1ac0*/  PRMT R25, R7, 0x5410, R30 ;  /* 0x0000541007197816 */ /* 0x000fc6000000001e */
[----:B-----5:R1:W-:Y:S01]  /*1ad0*/  @!P2 STG.E.128 desc[UR6][R34.64], R20 ;  /* 0x000000142200a986 */ /* 0x0203e2000c101d06 */
[----:B------:R-:W-:Y:S05]  /*1ae0*/  @P0 EXIT ;  /* 0x000000000000094d */ /* 0x000fea0003800000 */
[----:B------:R-:W-:Y:S01]  /*1af0*/  STG.E.128 desc[UR6][R36.64], R24 ;  /* 0x0000001824007986 */ /* 0x000fe2000c101d06 */
[----:B------:R-:W-:Y:S05]  /*1b00*/  EXIT ;  /* 0x000000000000794d */ /* 0x000fea0003800000 */
.L_x_0:
[----:B------:R-:W-:-:S00]  /*1b10*/  BRA `(.L_x_0) ;  /* 0xfffffffc00fc7947 */ /* 0x000fc0000383ffff */
[----:B------:R-:W-:-:S00]  /*1b20*/  NOP ;  /* 0x0000000000007918 */ /* 0x000fc00000000000 */
        /* <DEDUP_REMOVED lines=13> */
.L_x_1:


//--------------------- .nv.global.init           --------------------------
	.section	.nv.global.init,"aw",@progbits
.nv.global.init:
	.type		_$_str,@object
	.size		_$_str,(_$_str_$_2 - _$_str)
_$_str:
        /*0000*/ 	.byte	0x5f, 0x5f, 0x43, 0x55, 0x44, 0x41, 0x5f, 0x46, 0x54, 0x5a, 0x00
	.type		_$_str_$_2,@object
	.size		_$_str_$_2,(.L_1 - _$_str_$_2)
_$_str_$_2:
        /*000b*/ 	.byte	0x5f, 0x5f, 0x43, 0x55, 0x44, 0x41, 0x5f, 0x50, 0x52, 0x45, 0x43, 0x5f, 0x53, 0x51, 0x52, 0x54
        /*001b*/ 	.byte	0x00
.L_1:


//--------------------- .nv.shared.triton_poi_fused__native_batch_norm_legit_no_training_relu_threshold_backward_view_6 --------------------------
	.section	.nv.shared.triton_poi_fused__native_batch_norm_legit_no_training_relu_threshold_backward_view_6,"aw",@nobits
	.sectionflags	@""
	.align	16
	.zero		1024


//--------------------- .nv.constant0.triton_poi_fused__native_batch_norm_legit_no_training_relu_threshold_backward_view_6 --------------------------
	.section	.nv.constant0.triton_poi_fused__native_batch_norm_legit_no_training_relu_threshold_backward_view_6,"a",@progbits
	.sectionflags	@""
	.align	4
.nv.constant0.triton_poi_fused__native_batch_norm_legit_no_training_relu_threshold_backward_view_6:
	.zero		592
